//
// Generated by NVIDIA NVVM Compiler
//
// Compiler Build ID: CL-36424714
// Cuda compilation tools, release 13.0, V13.0.88
// Based on NVVM 20.0.0
//

.version 9.0
.target sm_100
.address_size 64

	// .globl	_Z13blurImgKernelP6uchar3iiPfiS0_

.visible .entry _Z13blurImgKernelP6uchar3iiPfiS0_(
	.param .u64 .ptr .align 1 _Z13blurImgKernelP6uchar3iiPfiS0__param_0,
	.param .u32 _Z13blurImgKernelP6uchar3iiPfiS0__param_1,
	.param .u32 _Z13blurImgKernelP6uchar3iiPfiS0__param_2,
	.param .u64 .ptr .align 1 _Z13blurImgKernelP6uchar3iiPfiS0__param_3,
	.param .u32 _Z13blurImgKernelP6uchar3iiPfiS0__param_4,
	.param .u64 .ptr .align 1 _Z13blurImgKernelP6uchar3iiPfiS0__param_5
)
{
	.reg .pred 	%p<13>;
	.reg .b16 	%rs<46>;
	.reg .b32 	%r<113>;
	.reg .b32 	%f<171>;
	.reg .b64 	%rd<58>;

	ld.param.u64 	%rd4, [_Z13blurImgKernelP6uchar3iiPfiS0__param_0];
	ld.param.u32 	%r21, [_Z13blurImgKernelP6uchar3iiPfiS0__param_1];
	ld.param.u32 	%r22, [_Z13blurImgKernelP6uchar3iiPfiS0__param_2];
	ld.param.u64 	%rd5, [_Z13blurImgKernelP6uchar3iiPfiS0__param_3];
	ld.param.u32 	%r23, [_Z13blurImgKernelP6uchar3iiPfiS0__param_4];
	cvta.to.global.u64 	%rd1, %rd4;
	cvta.to.global.u64 	%rd2, %rd5;
	mov.u32 	%r24, %ctaid.y;
	mov.u32 	%r25, %ntid.y;
	mov.u32 	%r26, %tid.y;
	mad.lo.s32 	%r1, %r24, %r25, %r26;
	mov.u32 	%r27, %ctaid.x;
	mov.u32 	%r28, %ntid.x;
	mov.u32 	%r29, %tid.x;
	mad.lo.s32 	%r2, %r27, %r28, %r29;
	setp.ge.s32 	%p1, %r1, %r22;
	setp.ge.s32 	%p2, %r2, %r21;
	or.pred  	%p3, %p2, %p1;
	@%p3 bra 	$L__BB0_16;
	setp.lt.s32 	%p4, %r23, 1;
	mov.f32 	%f165, 0f00000000;
	mov.f32 	%f166, %f165;
	mov.f32 	%f167, %f165;
	@%p4 bra 	$L__BB0_15;
	shr.u32 	%r31, %r23, 1;
	sub.s32 	%r3, %r1, %r31;
	sub.s32 	%r4, %r2, %r31;
	add.s32 	%r5, %r21, -1;
	and.b32  	%r6, %r23, 7;
	and.b32  	%r7, %r23, 3;
	and.b32  	%r8, %r23, 2147483640;
	and.b32  	%r9, %r23, 1;
	mov.f32 	%f167, 0f00000000;
	mov.b32 	%r108, 0;
	mov.f32 	%f166, %f167;
	mov.f32 	%f165, %f167;
$L__BB0_3:
	ld.param.u32 	%r107, [_Z13blurImgKernelP6uchar3iiPfiS0__param_2];
	setp.lt.u32 	%p5, %r23, 8;
	mul.lo.s32 	%r11, %r108, %r23;
	add.s32 	%r33, %r3, %r108;
	max.s32 	%r34, %r33, 0;
	add.s32 	%r35, %r107, -1;
	min.s32 	%r36, %r35, %r34;
	mul.lo.s32 	%r12, %r36, %r21;
	mov.b32 	%r111, 0;
	@%p5 bra 	$L__BB0_6;
	mov.b32 	%r109, 0;
$L__BB0_5:
	.pragma "nounroll";
	add.s32 	%r38, %r109, %r11;
	mul.wide.u32 	%rd6, %r38, 4;
	add.s64 	%rd7, %rd2, %rd6;
	ld.global.f32 	%f46, [%rd7];
	add.s32 	%r39, %r4, %r109;
	max.s32 	%r40, %r39, 0;
	min.s32 	%r41, %r5, %r40;
	add.s32 	%r42, %r41, %r12;
	mul.wide.s32 	%rd8, %r42, 3;
	add.s64 	%rd9, %rd1, %rd8;
	ld.global.u8 	%rs1, [%rd9];
	ld.global.u8 	%rs2, [%rd9+1];
	ld.global.u8 	%rs3, [%rd9+2];
	cvt.rn.f32.u16 	%f47, %rs1;
	fma.rn.f32 	%f48, %f46, %f47, %f165;
	cvt.rn.f32.u16 	%f49, %rs2;
	fma.rn.f32 	%f50, %f46, %f49, %f166;
	cvt.rn.f32.u16 	%f51, %rs3;
	fma.rn.f32 	%f52, %f46, %f51, %f167;
	ld.global.f32 	%f53, [%rd7+4];
	add.s32 	%r43, %r39, 1;
	max.s32 	%r44, %r43, 0;
	min.s32 	%r45, %r5, %r44;
	add.s32 	%r46, %r45, %r12;
	mul.wide.s32 	%rd10, %r46, 3;
	add.s64 	%rd11, %rd1, %rd10;
	ld.global.u8 	%rs4, [%rd11];
	ld.global.u8 	%rs5, [%rd11+1];
	ld.global.u8 	%rs6, [%rd11+2];
	cvt.rn.f32.u16 	%f54, %rs4;
	fma.rn.f32 	%f55, %f53, %f54, %f48;
	cvt.rn.f32.u16 	%f56, %rs5;
	fma.rn.f32 	%f57, %f53, %f56, %f50;
	cvt.rn.f32.u16 	%f58, %rs6;
	fma.rn.f32 	%f59, %f53, %f58, %f52;
	ld.global.f32 	%f60, [%rd7+8];
	add.s32 	%r47, %r39, 2;
	max.s32 	%r48, %r47, 0;
	min.s32 	%r49, %r5, %r48;
	add.s32 	%r50, %r49, %r12;
	mul.wide.s32 	%rd12, %r50, 3;
	add.s64 	%rd13, %rd1, %rd12;
	ld.global.u8 	%rs7, [%rd13];
	ld.global.u8 	%rs8, [%rd13+1];
	ld.global.u8 	%rs9, [%rd13+2];
	cvt.rn.f32.u16 	%f61, %rs7;
	fma.rn.f32 	%f62, %f60, %f61, %f55;
	cvt.rn.f32.u16 	%f63, %rs8;
	fma.rn.f32 	%f64, %f60, %f63, %f57;
	cvt.rn.f32.u16 	%f65, %rs9;
	fma.rn.f32 	%f66, %f60, %f65, %f59;
	ld.global.f32 	%f67, [%rd7+12];
	add.s32 	%r51, %r39, 3;
	max.s32 	%r52, %r51, 0;
	min.s32 	%r53, %r5, %r52;
	add.s32 	%r54, %r53, %r12;
	mul.wide.s32 	%rd14, %r54, 3;
	add.s64 	%rd15, %rd1, %rd14;
	ld.global.u8 	%rs10, [%rd15];
	ld.global.u8 	%rs11, [%rd15+1];
	ld.global.u8 	%rs12, [%rd15+2];
	cvt.rn.f32.u16 	%f68, %rs10;
	fma.rn.f32 	%f69, %f67, %f68, %f62;
	cvt.rn.f32.u16 	%f70, %rs11;
	fma.rn.f32 	%f71, %f67, %f70, %f64;
	cvt.rn.f32.u16 	%f72, %rs12;
	fma.rn.f32 	%f73, %f67, %f72, %f66;
	ld.global.f32 	%f74, [%rd7+16];
	add.s32 	%r55, %r39, 4;
	max.s32 	%r56, %r55, 0;
	min.s32 	%r57, %r5, %r56;
	add.s32 	%r58, %r57, %r12;
	mul.wide.s32 	%rd16, %r58, 3;
	add.s64 	%rd17, %rd1, %rd16;
	ld.global.u8 	%rs13, [%rd17];
	ld.global.u8 	%rs14, [%rd17+1];
	ld.global.u8 	%rs15, [%rd17+2];
	cvt.rn.f32.u16 	%f75, %rs13;
	fma.rn.f32 	%f76, %f74, %f75, %f69;
	cvt.rn.f32.u16 	%f77, %rs14;
	fma.rn.f32 	%f78, %f74, %f77, %f71;
	cvt.rn.f32.u16 	%f79, %rs15;
	fma.rn.f32 	%f80, %f74, %f79, %f73;
	ld.global.f32 	%f81, [%rd7+20];
	add.s32 	%r59, %r39, 5;
	max.s32 	%r60, %r59, 0;
	min.s32 	%r61, %r5, %r60;
	add.s32 	%r62, %r61, %r12;
	mul.wide.s32 	%rd18, %r62, 3;
	add.s64 	%rd19, %rd1, %rd18;
	ld.global.u8 	%rs16, [%rd19];
	ld.global.u8 	%rs17, [%rd19+1];
	ld.global.u8 	%rs18, [%rd19+2];
	cvt.rn.f32.u16 	%f82, %rs16;
	fma.rn.f32 	%f83, %f81, %f82, %f76;
	cvt.rn.f32.u16 	%f84, %rs17;
	fma.rn.f32 	%f85, %f81, %f84, %f78;
	cvt.rn.f32.u16 	%f86, %rs18;
	fma.rn.f32 	%f87, %f81, %f86, %f80;
	ld.global.f32 	%f88, [%rd7+24];
	add.s32 	%r63, %r39, 6;
	max.s32 	%r64, %r63, 0;
	min.s32 	%r65, %r5, %r64;
	add.s32 	%r66, %r65, %r12;
	mul.wide.s32 	%rd20, %r66, 3;
	add.s64 	%rd21, %rd1, %rd20;
	ld.global.u8 	%rs19, [%rd21];
	ld.global.u8 	%rs20, [%rd21+1];
	ld.global.u8 	%rs21, [%rd21+2];
	cvt.rn.f32.u16 	%f89, %rs19;
	fma.rn.f32 	%f90, %f88, %f89, %f83;
	cvt.rn.f32.u16 	%f91, %rs20;
	fma.rn.f32 	%f92, %f88, %f91, %f85;
	cvt.rn.f32.u16 	%f93, %rs21;
	fma.rn.f32 	%f94, %f88, %f93, %f87;
	ld.global.f32 	%f95, [%rd7+28];
	add.s32 	%r67, %r39, 7;
	max.s32 	%r68, %r67, 0;
	min.s32 	%r69, %r5, %r68;
	add.s32 	%r70, %r69, %r12;
	mul.wide.s32 	%rd22, %r70, 3;
	add.s64 	%rd23, %rd1, %rd22;
	ld.global.u8 	%rs22, [%rd23];
	ld.global.u8 	%rs23, [%rd23+1];
	ld.global.u8 	%rs24, [%rd23+2];
	cvt.rn.f32.u16 	%f96, %rs22;
	fma.rn.f32 	%f165, %f95, %f96, %f90;
	cvt.rn.f32.u16 	%f97, %rs23;
	fma.rn.f32 	%f166, %f95, %f97, %f92;
	cvt.rn.f32.u16 	%f98, %rs24;
	fma.rn.f32 	%f167, %f95, %f98, %f94;
	add.s32 	%r109, %r109, 8;
	setp.ne.s32 	%p6, %r109, %r8;
	mov.u32 	%r111, %r8;
	@%p6 bra 	$L__BB0_5;
$L__BB0_6:
	setp.eq.s32 	%p7, %r6, 0;
	@%p7 bra 	$L__BB0_14;
	add.s32 	%r71, %r6, -1;
	setp.lt.u32 	%p8, %r71, 3;
	@%p8 bra 	$L__BB0_9;
	add.s32 	%r72, %r111, %r11;
	mul.wide.u32 	%rd24, %r72, 4;
	add.s64 	%rd25, %rd2, %rd24;
	ld.global.f32 	%f100, [%rd25];
	add.s32 	%r73, %r4, %r111;
	max.s32 	%r74, %r73, 0;
	min.s32 	%r75, %r5, %r74;
	add.s32 	%r76, %r75, %r12;
	mul.wide.s32 	%rd26, %r76, 3;
	add.s64 	%rd27, %rd1, %rd26;
	ld.global.u8 	%rs25, [%rd27];
	ld.global.u8 	%rs26, [%rd27+1];
	ld.global.u8 	%rs27, [%rd27+2];
	cvt.rn.f32.u16 	%f101, %rs25;
	fma.rn.f32 	%f102, %f100, %f101, %f165;
	cvt.rn.f32.u16 	%f103, %rs26;
	fma.rn.f32 	%f104, %f100, %f103, %f166;
	cvt.rn.f32.u16 	%f105, %rs27;
	fma.rn.f32 	%f106, %f100, %f105, %f167;
	cvt.u64.u32 	%rd28, %r11;
	cvt.u64.u32 	%rd29, %r111;
	add.s64 	%rd30, %rd29, %rd28;
	shl.b64 	%rd31, %rd30, 2;
	add.s64 	%rd32, %rd2, %rd31;
	ld.global.f32 	%f107, [%rd32+4];
	add.s32 	%r77, %r73, 1;
	max.s32 	%r78, %r77, 0;
	min.s32 	%r79, %r5, %r78;
	add.s32 	%r80, %r79, %r12;
	mul.wide.s32 	%rd33, %r80, 3;
	add.s64 	%rd34, %rd1, %rd33;
	ld.global.u8 	%rs28, [%rd34];
	ld.global.u8 	%rs29, [%rd34+1];
	ld.global.u8 	%rs30, [%rd34+2];
	cvt.rn.f32.u16 	%f108, %rs28;
	fma.rn.f32 	%f109, %f107, %f108, %f102;
	cvt.rn.f32.u16 	%f110, %rs29;
	fma.rn.f32 	%f111, %f107, %f110, %f104;
	cvt.rn.f32.u16 	%f112, %rs30;
	fma.rn.f32 	%f113, %f107, %f112, %f106;
	ld.global.f32 	%f114, [%rd32+8];
	add.s32 	%r81, %r73, 2;
	max.s32 	%r82, %r81, 0;
	min.s32 	%r83, %r5, %r82;
	add.s32 	%r84, %r83, %r12;
	mul.wide.s32 	%rd35, %r84, 3;
	add.s64 	%rd36, %rd1, %rd35;
	ld.global.u8 	%rs31, [%rd36];
	ld.global.u8 	%rs32, [%rd36+1];
	ld.global.u8 	%rs33, [%rd36+2];
	cvt.rn.f32.u16 	%f115, %rs31;
	fma.rn.f32 	%f116, %f114, %f115, %f109;
	cvt.rn.f32.u16 	%f117, %rs32;
	fma.rn.f32 	%f118, %f114, %f117, %f111;
	cvt.rn.f32.u16 	%f119, %rs33;
	fma.rn.f32 	%f120, %f114, %f119, %f113;
	ld.global.f32 	%f121, [%rd32+12];
	add.s32 	%r85, %r73, 3;
	max.s32 	%r86, %r85, 0;
	min.s32 	%r87, %r5, %r86;
	add.s32 	%r88, %r87, %r12;
	mul.wide.s32 	%rd37, %r88, 3;
	add.s64 	%rd38, %rd1, %rd37;
	ld.global.u8 	%rs34, [%rd38];
	ld.global.u8 	%rs35, [%rd38+1];
	ld.global.u8 	%rs36, [%rd38+2];
	cvt.rn.f32.u16 	%f122, %rs34;
	fma.rn.f32 	%f165, %f121, %f122, %f116;
	cvt.rn.f32.u16 	%f123, %rs35;
	fma.rn.f32 	%f166, %f121, %f123, %f118;
	cvt.rn.f32.u16 	%f124, %rs36;
	fma.rn.f32 	%f167, %f121, %f124, %f120;
	add.s32 	%r111, %r111, 4;
$L__BB0_9:
	setp.eq.s32 	%p9, %r7, 0;
	@%p9 bra 	$L__BB0_14;
	setp.eq.s32 	%p10, %r7, 1;
	@%p10 bra 	$L__BB0_12;
	add.s32 	%r89, %r111, %r11;
	mul.wide.u32 	%rd39, %r89, 4;
	add.s64 	%rd40, %rd2, %rd39;
	ld.global.f32 	%f126, [%rd40];
	add.s32 	%r90, %r4, %r111;
	max.s32 	%r91, %r90, 0;
	min.s32 	%r92, %r5, %r91;
	add.s32 	%r93, %r92, %r12;
	mul.wide.s32 	%rd41, %r93, 3;
	add.s64 	%rd42, %rd1, %rd41;
	ld.global.u8 	%rs37, [%rd42];
	ld.global.u8 	%rs38, [%rd42+1];
	ld.global.u8 	%rs39, [%rd42+2];
	cvt.rn.f32.u16 	%f127, %rs37;
	fma.rn.f32 	%f128, %f126, %f127, %f165;
	cvt.rn.f32.u16 	%f129, %rs38;
	fma.rn.f32 	%f130, %f126, %f129, %f166;
	cvt.rn.f32.u16 	%f131, %rs39;
	fma.rn.f32 	%f132, %f126, %f131, %f167;
	cvt.u64.u32 	%rd43, %r11;
	cvt.u64.u32 	%rd44, %r111;
	add.s64 	%rd45, %rd44, %rd43;
	shl.b64 	%rd46, %rd45, 2;
	add.s64 	%rd47, %rd2, %rd46;
	ld.global.f32 	%f133, [%rd47+4];
	add.s32 	%r94, %r90, 1;
	max.s32 	%r95, %r94, 0;
	min.s32 	%r96, %r5, %r95;
	add.s32 	%r97, %r96, %r12;
	mul.wide.s32 	%rd48, %r97, 3;
	add.s64 	%rd49, %rd1, %rd48;
	ld.global.u8 	%rs40, [%rd49];
	ld.global.u8 	%rs41, [%rd49+1];
	ld.global.u8 	%rs42, [%rd49+2];
	cvt.rn.f32.u16 	%f134, %rs40;
	fma.rn.f32 	%f165, %f133, %f134, %f128;
	cvt.rn.f32.u16 	%f135, %rs41;
	fma.rn.f32 	%f166, %f133, %f135, %f130;
	cvt.rn.f32.u16 	%f136, %rs42;
	fma.rn.f32 	%f167, %f133, %f136, %f132;
	add.s32 	%r111, %r111, 2;
$L__BB0_12:
	setp.eq.s32 	%p11, %r9, 0;
	@%p11 bra 	$L__BB0_14;
	add.s32 	%r98, %r111, %r11;
	mul.wide.u32 	%rd50, %r98, 4;
	add.s64 	%rd51, %rd2, %rd50;
	ld.global.f32 	%f137, [%rd51];
	add.s32 	%r99, %r4, %r111;
	max.s32 	%r100, %r99, 0;
	min.s32 	%r101, %r5, %r100;
	add.s32 	%r102, %r101, %r12;
	mul.wide.s32 	%rd52, %r102, 3;
	add.s64 	%rd53, %rd1, %rd52;
	ld.global.u8 	%rs43, [%rd53];
	ld.global.u8 	%rs44, [%rd53+1];
	ld.global.u8 	%rs45, [%rd53+2];
	cvt.rn.f32.u16 	%f138, %rs43;
	fma.rn.f32 	%f165, %f137, %f138, %f165;
	cvt.rn.f32.u16 	%f139, %rs44;
	fma.rn.f32 	%f166, %f137, %f139, %f166;
	cvt.rn.f32.u16 	%f140, %rs45;
	fma.rn.f32 	%f167, %f137, %f140, %f167;
$L__BB0_14:
	add.s32 	%r108, %r108, 1;
	setp.ne.s32 	%p12, %r108, %r23;
	@%p12 bra 	$L__BB0_3;
$L__BB0_15:
	ld.param.u64 	%rd57, [_Z13blurImgKernelP6uchar3iiPfiS0__param_5];
	cvt.rzi.u32.f32 	%r103, %f165;
	cvt.rzi.u32.f32 	%r104, %f166;
	cvt.rzi.u32.f32 	%r105, %f167;
	mad.lo.s32 	%r106, %r21, %r1, %r2;
	cvta.to.global.u64 	%rd54, %rd57;
	mul.wide.s32 	%rd55, %r106, 3;
	add.s64 	%rd56, %rd54, %rd55;
	st.global.u8 	[%rd56], %r103;
	st.global.u8 	[%rd56+1], %r104;
	st.global.u8 	[%rd56+2], %r105;
$L__BB0_16:
	ret;

}


// ===== COMPILED SASS (sm_100) =====

	.target	sm_100

	.elftype	@"ET_EXEC"


//--------------------- .note.nv.tkinfo           --------------------------
	.section	.note.nv.tkinfo,"",@"SHT_NOTE"
	.sectionflags	@"SHF_NOTE_NV_TKINFO"
	.tkinfo
        /*0018*/ 	.word	0x00000002
        /*0030*/ 	.string	""
        /*0030*/ 	.string	"ptxas"
        /*0030*/ 	.string	"Cuda compilation tools, release 13.0, V13.0.88"
        /*0030*/ 	.string	"Build cuda_13.0.r13.0/compiler.36424714_0"
        /*0030*/ 	.string	"-arch sm_100 -m 64 "



//--------------------- .note.nv.cuinfo           --------------------------
	.section	.note.nv.cuinfo,"",@"SHT_NOTE"
	.sectionflags	@"SHF_NOTE_NV_CUINFO"
        /*0018*/ 	.short	0x0002
        /*001a*/ 	.short	0x0064
        /*001c*/ 	.short	0x0082
	.zero		2


//--------------------- .nv.info                  --------------------------
	.section	.nv.info,"",@"SHT_CUDA_INFO"
	.align	4


	//----- nvinfo : EIATTR_REGCOUNT
	.align		4
        /*0000*/ 	.byte	0x04, 0x2f
        /*0002*/ 	.short	(.L_1 - .L_0)
	.align		4
.L_0:
        /*0004*/ 	.word	index@(_Z13blurImgKernelP6uchar3iiPfiS0_)
        /*0008*/ 	.word	0x00000020


	//----- nvinfo : EIATTR_FRAME_SIZE
	.align		4
.L_1:
        /*000c*/ 	.byte	0x04, 0x11
        /*000e*/ 	.short	(.L_3 - .L_2)
	.align		4
.L_2:
        /*0010*/ 	.word	index@(_Z13blurImgKernelP6uchar3iiPfiS0_)
        /*0014*/ 	.word	0x00000000


	//----- nvinfo : EIATTR_MIN_STACK_SIZE
	.align		4
.L_3:
        /*0018*/ 	.byte	0x04, 0x12
        /*001a*/ 	.short	(.L_5 - .L_4)
	.align		4
.L_4:
        /*001c*/ 	.word	index@(_Z13blurImgKernelP6uchar3iiPfiS0_)
        /*0020*/ 	.word	0x00000000
.L_5:


//--------------------- .nv.compat                --------------------------
	.section	.nv.compat,"",@"SHT_CUDA_COMPAT_INFO"
	.align	4
        /*0000*/ 	.byte	0x02, 0x09, 0x00, 0x00, 0x02, 0x02, 0x01, 0x00, 0x02, 0x05, 0x05, 0x00, 0x03, 0x07, 0x01, 0x01
        /*0010*/ 	.byte	0x02, 0x03, 0x00, 0x00, 0x02, 0x06, 0x01, 0x00, 0x04, 0x0b, 0x08, 0x00, 0x09, 0x00, 0x00, 0x00
        /*0020*/ 	.byte	0x00, 0x00, 0x00, 0x00


//--------------------- .nv.info._Z13blurImgKernelP6uchar3iiPfiS0_ --------------------------
	.section	.nv.info._Z13blurImgKernelP6uchar3iiPfiS0_,"",@"SHT_CUDA_INFO"
	.sectionflags	@""
	.align	4


	//----- nvinfo : EIATTR_CUDA_API_VERSION
	.align		4
        /*0000*/ 	.byte	0x04, 0x37
        /*0002*/ 	.short	(.L_7 - .L_6)
.L_6:
        /*0004*/ 	.word	0x00000082


	//----- nvinfo : EIATTR_KPARAM_INFO
	.align		4
.L_7:
        /*0008*/ 	.byte	0x04, 0x17
        /*000a*/ 	.short	(.L_9 - .L_8)
.L_8:
        /*000c*/ 	.word	0x00000000
        /*0010*/ 	.short	0x0005
        /*0012*/ 	.short	0x0020
        /*0014*/ 	.byte	0x00, 0xf5, 0x21, 0x00


	//----- nvinfo : EIATTR_KPARAM_INFO
	.align		4
.L_9:
        /*0018*/ 	.byte	0x04, 0x17
        /*001a*/ 	.short	(.L_11 - .L_10)
.L_10:
        /*001c*/ 	.word	0x00000000
        /*0020*/ 	.short	0x0004
        /*0022*/ 	.short	0x0018
        /*0024*/ 	.byte	0x00, 0xf0, 0x11, 0x00


	//----- nvinfo : EIATTR_KPARAM_INFO
	.align		4
.L_11:
        /*0028*/ 	.byte	0x04, 0x17
        /*002a*/ 	.short	(.L_13 - .L_12)
.L_12:
        /*002c*/ 	.word	0x00000000
        /*0030*/ 	.short	0x0003
        /*0032*/ 	.short	0x0010
        /*0034*/ 	.byte	0x00, 0xf5, 0x21, 0x00


	//----- nvinfo : EIATTR_KPARAM_INFO
	.align		4
.L_13:
        /*0038*/ 	.byte	0x04, 0x17
        /*003a*/ 	.short	(.L_15 - .L_14)
.L_14:
        /*003c*/ 	.word	0x00000000
        /*0040*/ 	.short	0x0002
        /*0042*/ 	.short	0x000c
        /*0044*/ 	.byte	0x00, 0xf0, 0x11, 0x00


	//----- nvinfo : EIATTR_KPARAM_INFO
	.align		4
.L_15:
        /*0048*/ 	.byte	0x04, 0x17
        /*004a*/ 	.short	(.L_17 - .L_16)
.L_16:
        /*004c*/ 	.word	0x00000000
        /*0050*/ 	.short	0x0001
        /*0052*/ 	.short	0x0008
        /*0054*/ 	.byte	0x00, 0xf0, 0x11, 0x00


	//----- nvinfo : EIATTR_KPARAM_INFO
	.align		4
.L_17:
        /*0058*/ 	.byte	0x04, 0x17
        /*005a*/ 	.short	(.L_19 - .L_18)
.L_18:
        /*005c*/ 	.word	0x00000000
        /*0060*/ 	.short	0x0000
        /*0062*/ 	.short	0x0000
        /*0064*/ 	.byte	0x00, 0xf5, 0x21, 0x00


	//----- nvinfo : EIATTR_SPARSE_MMA_MASK
	.align		4
.L_19:
        /*0068*/ 	.byte	0x03, 0x50
        /*006a*/ 	.short	0x0000


	//----- nvinfo : EIATTR_MAXREG_COUNT
	.align		4
        /*006c*/ 	.byte	0x03, 0x1b
        /*006e*/ 	.short	0x00ff


	//----- nvinfo : EIATTR_MERCURY_ISA_VERSION
	.align		4
        /*0070*/ 	.byte	0x03, 0x5f
        /*0072*/ 	.short	0x0101


	//----- nvinfo : EIATTR_VRC_CTA_INIT_COUNT
	.align		4
        /*0074*/ 	.byte	0x02, 0x4a
	.zero		1
	.zero		1


	//----- nvinfo : EIATTR_EXIT_INSTR_OFFSETS
	.align		4
        /*0078*/ 	.byte	0x04, 0x1c
        /*007a*/ 	.short	(.L_21 - .L_20)


	//   ....[0]....
.L_20:
        /*007c*/ 	.word	0x000000c0


	//   ....[1]....
        /*0080*/ 	.word	0x00001370


	//----- nvinfo : EIATTR_CBANK_PARAM_SIZE
	.align		4
.L_21:
        /*0084*/ 	.byte	0x03, 0x19
        /*0086*/ 	.short	0x0028


	//----- nvinfo : EIATTR_PARAM_CBANK
	.align		4
        /*0088*/ 	.byte	0x04, 0x0a
        /*008a*/ 	.short	(.L_23 - .L_22)
	.align		4
.L_22:
        /*008c*/ 	.word	index@(.nv.constant0._Z13blurImgKernelP6uchar3iiPfiS0_)
        /*0090*/ 	.short	0x0380
        /*0092*/ 	.short	0x0028


	//----- nvinfo : EIATTR_SW_WAR
	.align		4
.L_23:
        /*0094*/ 	.byte	0x04, 0x36
        /*0096*/ 	.short	(.L_25 - .L_24)
.L_24:
        /*0098*/ 	.word	0x00000008
.L_25:


//--------------------- .nv.callgraph             --------------------------
	.section	.nv.callgraph,"",@"SHT_CUDA_CALLGRAPH"
	.align	4
	.sectionentsize	8
	.align		4
        /*0000*/ 	.word	0x00000000
	.align		4
        /*0004*/ 	.word	0xffffffff
	.align		4
        /*0008*/ 	.word	0x00000000
	.align		4
        /*000c*/ 	.word	0xfffffffe
	.align		4
        /*0010*/ 	.word	0x00000000
	.align		4
        /*0014*/ 	.word	0xfffffffd
	.align		4
        /*0018*/ 	.word	0x00000000
	.align		4
        /*001c*/ 	.word	0xfffffffc


//--------------------- .text._Z13blurImgKernelP6uchar3iiPfiS0_ --------------------------
	.section	.text._Z13blurImgKernelP6uchar3iiPfiS0_,"ax",@progbits
	.align	128
        .global         _Z13blurImgKernelP6uchar3iiPfiS0_
        .type           _Z13blurImgKernelP6uchar3iiPfiS0_,@function
        .size           _Z13blurImgKernelP6uchar3iiPfiS0_,(.L_x_8 - _Z13blurImgKernelP6uchar3iiPfiS0_)
        .other          _Z13blurImgKernelP6uchar3iiPfiS0_,@"STO_CUDA_ENTRY STV_DEFAULT"
_Z13blurImgKernelP6uchar3iiPfiS0_:
.text._Z13blurImgKernelP6uchar3iiPfiS0_:
[----:B------:R-:W-:Y:S01]  /*0000*/  LDC R1, c[0x0][0x37c] ;  /* 0x0000df00ff017b82 */ /* 0x000fe20000000800 */
[----:B------:R-:W0:Y:S07]  /*0010*/  S2R R3, SR_TID.Y ;  /* 0x0000000000037919 */ /* 0x000e2e0000002200 */
[----:B------:R-:W0:Y:S01]  /*0020*/  S2UR UR4, SR_CTAID.Y ;  /* 0x00000000000479c3 */ /* 0x000e220000002600 */
[----:B------:R-:W1:Y:S01]  /*0030*/  LDCU.64 UR12, c[0x0][0x388] ;  /* 0x00007100ff0c77ac */ /* 0x000e620008000a00 */
[----:B------:R-:W2:Y:S06]  /*0040*/  S2R R2, SR_TID.X ;  /* 0x0000000000027919 */ /* 0x000eac0000002100 */
[----:B------:R-:W0:Y:S08]  /*0050*/  LDC R0, c[0x0][0x364] ;  /* 0x0000d900ff007b82 */ /* 0x000e300000000800 */
[----:B------:R-:W2:Y:S08]  /*0060*/  S2UR UR5, SR_CTAID.X ;  /* 0x00000000000579c3 */ /* 0x000eb00000002500 */
[----:B------:R-:W2:Y:S01]  /*0070*/  LDC R11, c[0x0][0x360] ;  /* 0x0000d800ff0b7b82 */ /* 0x000ea20000000800 */
[----:B0-----:R-:W-:-:S05]  /*0080*/  IMAD R0, R0, UR4, R3 ;  /* 0x0000000400007c24 */ /* 0x001fca000f8e0203 */
[----:B-1----:R-:W-:Y:S01]  /*0090*/  ISETP.GE.AND P0, PT, R0, UR13, PT ;  /* 0x0000000d00007c0c */ /* 0x002fe2000bf06270 */
[----:B--2---:R-:W-:-:S05]  /*00a0*/  IMAD R11, R11, UR5, R2 ;  /* 0x000000050b0b7c24 */ /* 0x004fca000f8e0202 */
[----:B------:R-:W-:-:S13]  /*00b0*/  ISETP.GE.OR P0, PT, R11, UR12, P0 ;  /* 0x0000000c0b007c0c */ /* 0x000fda0008706670 */
[----:B------:R-:W-:Y:S05]  /*00c0*/  @P0 EXIT ;  /* 0x000000000000094d */ /* 0x000fea0003800000 */
[----:B------:R-:W0:Y:S01]  /*00d0*/  LDCU UR5, c[0x0][0x398] ;  /* 0x00007300ff0577ac */ /* 0x000e220008000800 */
[----:B------:R-:W-:Y:S01]  /*00e0*/  IMAD.MOV.U32 R20, RZ, RZ, RZ ;  /* 0x000000ffff147224 */ /* 0x000fe200078e00ff */
[----:B------:R-:W-:Y:S01]  /*00f0*/  CS2R R28, SRZ ;  /* 0x00000000001c7805 */ /* 0x000fe2000001ff00 */
[----:B------:R-:W1:Y:S01]  /*0100*/  LDCU.64 UR10, c[0x0][0x358] ;  /* 0x00006b00ff0a77ac */ /* 0x000e620008000a00 */
[----:B0-----:R-:W-:-:S09]  /*0110*/  UISETP.GE.AND UP0, UPT, UR5, 0x1, UPT ;  /* 0x000000010500788c */ /* 0x001fd2000bf06270 */
[----:B-1----:R-:W-:Y:S05]  /*0120*/  BRA.U !UP0, `(.L_x_0) ;  /* 0x0000001108687547 */ /* 0x002fea000b800000 */
[----:B------:R-:W-:Y:S01]  /*0130*/  USHF.R.U32.HI UR4, URZ, 0x1, UR5 ;  /* 0x00000001ff047899 */ /* 0x000fe20008011605 */
[----:B------:R-:W-:Y:S01]  /*0140*/  CS2R R28, SRZ ;  /* 0x00000000001c7805 */ /* 0x000fe2000001ff00 */
[----:B------:R-:W-:Y:S01]  /*0150*/  IMAD.MOV.U32 R20, RZ, RZ, RZ ;  /* 0x000000ffff147224 */ /* 0x000fe200078e00ff */
[----:B------:R-:W-:Y:S02]  /*0160*/  ULOP3.LUT UR7, UR5, 0x7, URZ, 0xc0, !UPT ;  /* 0x0000000705077892 */ /* 0x000fe4000f8ec0ff */
[----:B------:R-:W-:Y:S01]  /*0170*/  ULOP3.LUT UR8, UR5, 0x3, URZ, 0xc0, !UPT ;  /* 0x0000000305087892 */ /* 0x000fe2000f8ec0ff */
[----:B------:R-:W-:Y:S01]  /*0180*/  IADD3 R12, PT, PT, R0, -UR4, RZ ;  /* 0x80000004000c7c10 */ /* 0x000fe2000fffe0ff */
[----:B------:R-:W-:Y:S01]  /*0190*/  VIADD R13, R11, -UR4 ;  /* 0x800000040b0d7c36 */ /* 0x000fe20008000000 */
[----:B------:R-:W-:Y:S02]  /*01a0*/  UIADD3 UR6, UPT, UPT, UR12, -0x1, URZ ;  /* 0xffffffff0c067890 */ /* 0x000fe4000fffe0ff */
[----:B------:R-:W-:Y:S01]  /*01b0*/  ULOP3.LUT UR5, UR5, 0x7ffffff8, URZ, 0xc0, !UPT ;  /* 0x7ffffff805057892 */ /* 0x000fe2000f8ec0ff */
[----:B------:R-:W-:-:S11]  /*01c0*/  UMOV UR4, URZ ;  /* 0x000000ff00047c82 */ /* 0x000fd60008000000 */
.L_x_6:
[----:B------:R-:W0:Y:S01]  /*01d0*/  LDCU UR14, c[0x0][0x398] ;  /* 0x00007300ff0e77ac */ /* 0x000e220008000800 */
[----:B------:R-:W1:Y:S01]  /*01e0*/  LDC R3, c[0x0][0x38c] ;  /* 0x0000e300ff037b82 */ /* 0x000e620000000800 */
[----:B------:R-:W-:Y:S01]  /*01f0*/  VIADDMNMX R14, R12, UR4, RZ, !PT ;  /* 0x000000040c0e7c46 */ /* 0x000fe2000f8001ff */
[----:B------:R-:W-:Y:S01]  /*0200*/  IMAD.MOV.U32 R10, RZ, RZ, RZ ;  /* 0x000000ffff0a7224 */ /* 0x000fe200078e00ff */
[----:B0-----:R-:W-:Y:S02]  /*0210*/  UISETP.GE.U32.AND UP1, UPT, UR14, 0x8, UPT ;  /* 0x000000080e00788c */ /* 0x001fe4000bf26070 */
[----:B------:R-:W-:Y:S02]  /*0220*/  UIMAD UR13, UR4, UR14, URZ ;  /* 0x0000000e040d72a4 */ /* 0x000fe4000f8e02ff */
[----:B------:R-:W-:Y:S01]  /*0230*/  UIADD3 UR4, UPT, UPT, UR4, 0x1, URZ ;  /* 0x0000000104047890 */ /* 0x000fe2000fffe0ff */
[----:B-1----:R-:W-:-:S03]  /*0240*/  VIADDMNMX R14, R3, 0xffffffff, R14, PT ;  /* 0xffffffff030e7846 */ /* 0x002fc6000380010e */
[----:B------:R-:W-:Y:S01]  /*0250*/  UISETP.NE.AND UP0, UPT, UR4, UR14, UPT ;  /* 0x0000000e0400728c */ /* 0x000fe2000bf05270 */
[----:B------:R-:W-:Y:S10]  /*0260*/  BRA.U !UP1, `(.L_x_1) ;  /* 0x0000000509ec7547 */ /* 0x000ff4000b800000 */
[----:B------:R-:W-:Y:S01]  /*0270*/  HFMA2 R16, -RZ, RZ, 0, 0 ;  /* 0x00000000ff107431 */ /* 0x000fe200000001ff */
[----:B------:R-:W0:Y:S06]  /*0280*/  LDCU UR9, c[0x0][0x388] ;  /* 0x00007100ff0977ac */ /* 0x000e2c0008000800 */
.L_x_2:
[----:B------:R-:W1:Y:S01]  /*0290*/  LDC.64 R4, c[0x0][0x380] ;  /* 0x0000e000ff047b82 */ /* 0x000e620000000a00 */
[----:B------:R-:W-:-:S05]  /*02a0*/  IMAD.IADD R22, R13, 0x1, R16 ;  /* 0x000000010d167824 */ /* 0x000fca00078e0210 */
[----:B------:R-:W-:Y:S02]  /*02b0*/  VIMNMX R6, PT, PT, RZ, R22, !PT ;  /* 0x00000016ff067248 */ /* 0x000fe40007fe0100 */
[----:B------:R-:W2:Y:S02]  /*02c0*/  LDC.64 R2, c[0x0][0x390] ;  /* 0x0000e400ff027b82 */ /* 0x000ea40000000a00 */
[----:B------:R-:W-:-:S05]  /*02d0*/  VIMNMX R7, PT, PT, R6, UR6, PT ;  /* 0x0000000606077c48 */ /* 0x000fca000bfe0100 */
[----:B0-----:R-:W-:Y:S02]  /*02e0*/  IMAD R25, R14, UR9, R7 ;  /* 0x000000090e197c24 */ /* 0x001fe4000f8e0207 */
[----:B------:R-:W-:Y:S01]  /*02f0*/  VIADD R7, R16, UR13 ;  /* 0x0000000d10077c36 */ /* 0x000fe20008000000 */
[----:B------:R-:W-:Y:S01]  /*0300*/  VIADDMNMX R6, R22, 0x1, RZ, !PT ;  /* 0x0000000116067846 */ /* 0x000fe200078001ff */
[----:B-1----:R-:W-:-:S05]  /*0310*/  IMAD.WIDE R24, R25, 0x3, R4 ;  /* 0x0000000319187825 */ /* 0x002fca00078e0204 */
[----:B------:R-:W3:Y:S01]  /*0320*/  LDG.E.U8 R10, desc[UR10][R24.64] ;  /* 0x0000000a180a7981 */ /* 0x000ee2000c1e1100 */
[----:B--2---:R-:W-:Y:S01]  /*0330*/  IMAD.WIDE.U32 R2, R7, 0x4, R2 ;  /* 0x0000000407027825 */ /* 0x004fe200078e0002 */
[----:B------:R-:W-:Y:S02]  /*0340*/  VIMNMX R7, PT, PT, R6, UR6, PT ;  /* 0x0000000606077c48 */ /* 0x000fe4000bfe0100 */
[----:B------:R-:W2:Y:S04]  /*0350*/  LDG.E.U8 R27, desc[UR10][R24.64+0x1] ;  /* 0x0000010a181b7981 */ /* 0x000ea8000c1e1100 */
[----:B------:R-:W4:Y:S01]  /*0360*/  LDG.E R21, desc[UR10][R2.64] ;  /* 0x0000000a02157981 */ /* 0x000f22000c1e1900 */
[----:B------:R-:W-:-:S03]  /*0370*/  IMAD R7, R14, UR9, R7 ;  /* 0x000000090e077c24 */ /* 0x000fc6000f8e0207 */
[----:B------:R-:W5:Y:S01]  /*0380*/  LDG.E.U8 R23, desc[UR10][R24.64+0x2] ;  /* 0x0000020a18177981 */ /* 0x000f62000c1e1100 */
[----:B------:R-:W-:-:S03]  /*0390*/  IMAD.WIDE R8, R7, 0x3, R4 ;  /* 0x0000000307087825 */ /* 0x000fc600078e0204 */
[----:B------:R-:W5:Y:S04]  /*03a0*/  LDG.E R17, desc[UR10][R2.64+0x4] ;  /* 0x0000040a02117981 */ /* 0x000f68000c1e1900 */
[----:B------:R-:W5:Y:S04]  /*03b0*/  LDG.E.U8 R18, desc[UR10][R8.64] ;  /* 0x0000000a08127981 */ /* 0x000f68000c1e1100 */
[----:B------:R-:W5:Y:S01]  /*03c0*/  LDG.E.U8 R19, desc[UR10][R8.64+0x1] ;  /* 0x0000010a08137981 */ /* 0x000f62000c1e1100 */
[----:B------:R-:W-:-:S03]  /*03d0*/  VIADDMNMX R6, R22, 0x2, RZ, !PT ;  /* 0x0000000216067846 */ /* 0x000fc600078001ff */
[----:B------:R0:W5:Y:S01]  /*03e0*/  LDG.E.U8 R26, desc[UR10][R8.64+0x2] ;  /* 0x0000020a081a7981 */ /* 0x000162000c1e1100 */
[----:B------:R-:W-:-:S05]  /*03f0*/  VIMNMX R7, PT, PT, R6, UR6, PT ;  /* 0x0000000606077c48 */ /* 0x000fca000bfe0100 */
[----:B------:R-:W-:-:S04]  /*0400*/  IMAD R7, R14, UR9, R7 ;  /* 0x000000090e077c24 */ /* 0x000fc8000f8e0207 */
[----:B------:R-:W-:Y:S01]  /*0410*/  IMAD.WIDE R6, R7, 0x3, R4 ;  /* 0x0000000307067825 */ /* 0x000fe200078e0204 */
[----:B0-----:R-:W-:-:S04]  /*0420*/  VIADDMNMX R9, R22, 0x3, RZ, !PT ;  /* 0x0000000316097846 */ /* 0x001fc800078001ff */
[----:B------:R-:W-:Y:S01]  /*0430*/  VIMNMX R9, PT, PT, R9, UR6, PT ;  /* 0x0000000609097c48 */ /* 0x000fe2000bfe0100 */
[----:B------:R-:W5:Y:S04]  /*0440*/  LDG.E.U8 R15, desc[UR10][R6.64+0x1] ;  /* 0x0000010a060f7981 */ /* 0x000f68000c1e1100 */
[----:B------:R-:W-:Y:S01]  /*0450*/  IMAD R9, R14, UR9, R9 ;  /* 0x000000090e097c24 */ /* 0x000fe2000f8e0209 */
[----:B------:R-:W5:Y:S01]  /*0460*/  LDG.E.U8 R24, desc[UR10][R6.64+0x2] ;  /* 0x0000020a06187981 */ /* 0x000f62000c1e1100 */
[----:B---3--:R-:W-:-:S03]  /*0470*/  I2FP.F32.U32 R25, R10 ;  /* 0x0000000a00197245 */ /* 0x008fc60000201000 */
[----:B------:R0:W3:Y:S01]  /*0480*/  LDG.E.U8 R10, desc[UR10][R6.64] ;  /* 0x0000000a060a7981 */ /* 0x0000e2000c1e1100 */
[----:B--2---:R-:W-:Y:S01]  /*0490*/  I2FP.F32.U32 R8, R27 ;  /* 0x0000001b00087245 */ /* 0x004fe20000201000 */
[C---:B----4-:R-:W-:Y:S02]  /*04a0*/  FFMA R20, R21.reuse, R25, R20 ;  /* 0x0000001915147223 */ /* 0x050fe40000000014 */
[----:B------:R-:W2:Y:S02]  /*04b0*/  LDG.E R25, desc[UR10][R2.64+0x8] ;  /* 0x0000080a02197981 */ /* 0x000ea4000c1e1900 */
[----:B------:R-:W-:Y:S01]  /*04c0*/  FFMA R29, R21, R8, R29 ;  /* 0x00000008151d7223 */ /* 0x000fe2000000001d */
[----:B-----5:R-:W-:Y:S01]  /*04d0*/  I2FP.F32.U32 R23, R23 ;  /* 0x0000001700177245 */ /* 0x020fe20000201000 */
[----:B------:R-:W-:Y:S01]  /*04e0*/  IMAD.WIDE R8, R9, 0x3, R4 ;  /* 0x0000000309087825 */ /* 0x000fe200078e0204 */
[----:B0-----:R-:W-:-:S03]  /*04f0*/  VIADDMNMX R7, R22, 0x4, RZ, !PT ;  /* 0x0000000416077846 */ /* 0x001fc600078001ff */
[----:B------:R-:W-:Y:S01]  /*0500*/  FFMA R28, R21, R23, R28 ;  /* 0x00000017151c7223 */ /* 0x000fe2000000001c */
[----:B------:R-:W-:Y:S01]  /*0510*/  VIMNMX R7, PT, PT, R7, UR6, PT ;  /* 0x0000000607077c48 */ /* 0x000fe2000bfe0100 */
[----:B------:R-:W4:Y:S01]  /*0520*/  LDG.E.U8 R23, desc[UR10][R8.64] ;  /* 0x0000000a08177981 */ /* 0x000f22000c1e1100 */
[----:B------:R-:W-:Y:S02]  /*0530*/  I2FP.F32.U32 R18, R18 ;  /* 0x0000001200127245 */ /* 0x000fe40000201000 */
[----:B------:R-:W-:Y:S01]  /*0540*/  I2FP.F32.U32 R6, R19 ;  /* 0x0000001300067245 */ /* 0x000fe20000201000 */
[----:B------:R-:W-:Y:S01]  /*0550*/  IMAD R7, R14, UR9, R7 ;  /* 0x000000090e077c24 */ /* 0x000fe2000f8e0207 */
[----:B------:R-:W5:Y:S04]  /*0560*/  LDG.E.U8 R21, desc[UR10][R8.64+0x1] ;  /* 0x0000010a08157981 */ /* 0x000f68000c1e1100 */
[----:B------:R0:W5:Y:S04]  /*0570*/  LDG.E.U8 R27, desc[UR10][R8.64+0x2] ;  /* 0x0000020a081b7981 */ /* 0x000168000c1e1100 */
[----:B------:R-:W5:Y:S01]  /*0580*/  LDG.E R19, desc[UR10][R2.64+0x10] ;  /* 0x0000100a02137981 */ /* 0x000f62000c1e1900 */
[C---:B0-----:R-:W-:Y:S01]  /*0590*/  FFMA R9, R17.reuse, R18, R20 ;  /* 0x0000001211097223 */ /* 0x041fe20000000014 */
[----:B------:R-:W-:-:S02]  /*05a0*/  FFMA R8, R17, R6, R29 ;  /* 0x0000000611087223 */ /* 0x000fc4000000001d */
[----:B------:R-:W5:Y:S01]  /*05b0*/  LDG.E R20, desc[UR10][R2.64+0xc] ;  /* 0x00000c0a02147981 */ /* 0x000f62000c1e1900 */
[----:B------:R-:W-:-:S05]  /*05c0*/  IMAD.WIDE R6, R7, 0x3, R4 ;  /* 0x0000000307067825 */ /* 0x000fca00078e0204 */
[----:B------:R-:W5:Y:S01]  /*05d0*/  LDG.E.U8 R18, desc[UR10][R6.64] ;  /* 0x0000000a06127981 */ /* 0x000f62000c1e1100 */
[----:B------:R-:W-:Y:S02]  /*05e0*/  I2FP.F32.U32 R26, R26 ;  /* 0x0000001a001a7245 */ /* 0x000fe40000201000 */
[----:B------:R-:W-:-:S03]  /*05f0*/  I2FP.F32.U32 R15, R15 ;  /* 0x0000000f000f7245 */ /* 0x000fc60000201000 */
[----:B------:R-:W-:Y:S01]  /*0600*/  FFMA R28, R17, R26, R28 ;  /* 0x0000001a111c7223 */ /* 0x000fe2000000001c */
[----:B---3--:R-:W-:Y:S01]  /*0610*/  I2FP.F32.U32 R10, R10 ;  /* 0x0000000a000a7245 */ /* 0x008fe20000201000 */
[----:B--2---:R-:W-:Y:S01]  /*0620*/  FFMA R17, R25, R15, R8 ;  /* 0x0000000f19117223 */ /* 0x004fe20000000008 */
[----:B------:R-:W-:-:S03]  /*0630*/  VIADDMNMX R8, R22, 0x5, RZ, !PT ;  /* 0x0000000516087846 */ /* 0x000fc600078001ff */
[----:B------:R-:W-:Y:S01]  /*0640*/  FFMA R29, R25, R10, R9 ;  /* 0x0000000a191d7223 */ /* 0x000fe20000000009 */
[----:B------:R-:W-:Y:S01]  /*0650*/  I2FP.F32.U32 R10, R24 ;  /* 0x00000018000a7245 */ /* 0x000fe20000201000 */
[----:B------:R-:W2:Y:S01]  /*0660*/  LDG.E.U8 R15, desc[UR10][R6.64+0x1] ;  /* 0x0000010a060f7981 */ /* 0x000ea2000c1e1100 */
[----:B------:R-:W-:-:S03]  /*0670*/  VIMNMX R9, PT, PT, R8, UR6, PT ;  /* 0x0000000608097c48 */ /* 0x000fc6000bfe0100 */
[----:B------:R0:W3:Y:S02]  /*0680*/  LDG.E.U8 R24, desc[UR10][R6.64+0x2] ;  /* 0x0000020a06187981 */ /* 0x0000e4000c1e1100 */
[----:B------:R-:W-:Y:S01]  /*0690*/  IMAD R9, R14, UR9, R9 ;  /* 0x000000090e097c24 */ /* 0x000fe2000f8e0209 */
[C---:B0-----:R-:W-:Y:S02]  /*06a0*/  VIADDMNMX R6, R22.reuse, 0x6, RZ, !PT ;  /* 0x0000000616067846 */ /* 0x041fe400078001ff */
[----:B------:R-:W-:Y:S02]  /*06b0*/  VIADDMNMX R7, R22, 0x7, RZ, !PT ;  /* 0x0000000716077846 */ /* 0x000fe400078001ff */
[----:B----4-:R-:W-:Y:S02]  /*06c0*/  I2FP.F32.U32 R22, R23 ;  /* 0x0000001700167245 */ /* 0x010fe40000201000 */
[----:B------:R-:W-:Y:S02]  /*06d0*/  VIMNMX R23, PT, PT, R6, UR6, PT ;  /* 0x0000000606177c48 */ /* 0x000fe4000bfe0100 */
[----:B------:R-:W-:Y:S01]  /*06e0*/  VIMNMX R7, PT, PT, R7, UR6, PT ;  /* 0x0000000607077c48 */ /* 0x000fe2000bfe0100 */
[----:B------:R-:W-:Y:S01]  /*06f0*/  IMAD.WIDE R8, R9, 0x3, R4 ;  /* 0x0000000309087825 */ /* 0x000fe200078e0204 */
[----:B-----5:R-:W-:-:S03]  /*0700*/  I2FP.F32.U32 R21, R21 ;  /* 0x0000001500157245 */ /* 0x020fc60000201000 */
[----:B------:R-:W-:Y:S02]  /*0710*/  IMAD R23, R14, UR9, R23 ;  /* 0x000000090e177c24 */ /* 0x000fe4000f8e0217 */
[----:B------:R-:W-:Y:S01]  /*0720*/  FFMA R22, R20, R22, R29 ;  /* 0x0000001614167223 */ /* 0x000fe2000000001d */
[----:B------:R-:W-:Y:S01]  /*0730*/  I2FP.F32.U32 R27, R27 ;  /* 0x0000001b001b7245 */ /* 0x000fe20000201000 */
[----:B------:R-:W-:Y:S01]  /*0740*/  FFMA R10, R25, R10, R28 ;  /* 0x0000000a190a7223 */ /* 0x000fe2000000001c */
[----:B------:R-:W-:Y:S01]  /*0750*/  IMAD R29, R14, UR9, R7 ;  /* 0x000000090e1d7c24 */ /* 0x000fe2000f8e0207 */
[----:B------:R-:W4:Y:S01]  /*0760*/  LDG.E.U8 R25, desc[UR10][R8.64] ;  /* 0x0000000a08197981 */ /* 0x000f22000c1e1100 */
[----:B------:R-:W-:-:S04]  /*0770*/  IMAD.WIDE R6, R23, 0x3, R4 ;  /* 0x0000000317067825 */ /* 0x000fc800078e0204 */
[----:B------:R-:W-:Y:S01]  /*0780*/  FFMA R10, R20, R27, R10 ;  /* 0x0000001b140a7223 */ /* 0x000fe2000000000a */
[----:B------:R-:W5:Y:S01]  /*0790*/  LDG.E.U8 R26, desc[UR10][R8.64+0x1] ;  /* 0x0000010a081a7981 */ /* 0x000f62000c1e1100 */
[----:B------:R-:W-:-:S03]  /*07a0*/  IMAD.WIDE R4, R29, 0x3, R4 ;  /* 0x000000031d047825 */ /* 0x000fc600078e0204 */
[----:B------:R0:W5:Y:S04]  /*07b0*/  LDG.E.U8 R28, desc[UR10][R8.64+0x2] ;  /* 0x0000020a081c7981 */ /* 0x000168000c1e1100 */
[----:B------:R-:W5:Y:S04]  /*07c0*/  LDG.E.U8 R27, desc[UR10][R4.64] ;  /* 0x0000000a041b7981 */ /* 0x000f68000c1e1100 */
[----:B------:R-:W5:Y:S01]  /*07d0*/  LDG.E.U8 R23, desc[UR10][R4.64+0x1] ;  /* 0x0000010a04177981 */ /* 0x000f62000c1e1100 */
[----:B0-----:R-:W-:Y:S01]  /*07e0*/  FFMA R8, R20, R21, R17 ;  /* 0x0000001514087223 */ /* 0x001fe20000000011 */
[----:B------:R-:W-:-:S02]  /*07f0*/  I2FP.F32.U32 R20, R18 ;  /* 0x0000001200147245 */ /* 0x000fc40000201000 */
[----:B------:R-:W5:Y:S04]  /*0800*/  LDG.E.U8 R17, desc[UR10][R6.64] ;  /* 0x0000000a06117981 */ /* 0x000f68000c1e1100 */
[----:B------:R-:W5:Y:S04]  /*0810*/  LDG.E.U8 R18, desc[UR10][R6.64+0x1] ;  /* 0x0000010a06127981 */ /* 0x000f68000c1e1100 */
[----:B------:R0:W5:Y:S01]  /*0820*/  LDG.E.U8 R21, desc[UR10][R6.64+0x2] ;  /* 0x0000020a06157981 */ /* 0x000162000c1e1100 */
[----:B------:R-:W-:-:S03]  /*0830*/  FFMA R22, R19, R20, R22 ;  /* 0x0000001413167223 */ /* 0x000fc60000000016 */
[----:B------:R-:W5:Y:S04]  /*0840*/  LDG.E R9, desc[UR10][R2.64+0x14] ;  /* 0x0000140a02097981 */ /* 0x000f68000c1e1900 */
[----:B------:R1:W5:Y:S04]  /*0850*/  LDG.E.U8 R29, desc[UR10][R4.64+0x2] ;  /* 0x0000020a041d7981 */ /* 0x000368000c1e1100 */
[----:B------:R-:W5:Y:S04]  /*0860*/  LDG.E R20, desc[UR10][R2.64+0x18] ;  /* 0x0000180a02147981 */ /* 0x000f68000c1e1900 */
[----:B------:R-:W5:Y:S01]  /*0870*/  LDG.E R2, desc[UR10][R2.64+0x1c] ;  /* 0x00001c0a02027981 */ /* 0x000f62000c1e1900 */
[----:B------:R-:W-:-:S04]  /*0880*/  IADD3 R16, PT, PT, R16, 0x8, RZ ;  /* 0x0000000810107810 */ /* 0x000fc80007ffe0ff */
[----:B------:R-:W-:Y:S02]  /*0890*/  ISETP.NE.AND P0, PT, R16, UR5, PT ;  /* 0x0000000510007c0c */ /* 0x000fe4000bf05270 */
[----:B--2---:R-:W-:Y:S02]  /*08a0*/  I2FP.F32.U32 R15, R15 ;  /* 0x0000000f000f7245 */ /* 0x004fe40000201000 */
[----:B---3--:R-:W-:-:S03]  /*08b0*/  I2FP.F32.U32 R24, R24 ;  /* 0x0000001800187245 */ /* 0x008fc60000201000 */
[C---:B------:R-:W-:Y:S02]  /*08c0*/  FFMA R8, R19.reuse, R15, R8 ;  /* 0x0000000f13087223 */ /* 0x040fe40000000008 */
[----:B------:R-:W-:Y:S01]  /*08d0*/  FFMA R10, R19, R24, R10 ;  /* 0x00000018130a7223 */ /* 0x000fe2000000000a */
[----:B----4-:R-:W-:Y:S02]  /*08e0*/  I2FP.F32.U32 R25, R25 ;  /* 0x0000001900197245 */ /* 0x010fe40000201000 */
[----:B-----5:R-:W-:Y:S02]  /*08f0*/  I2FP.F32.U32 R15, R26 ;  /* 0x0000001a000f7245 */ /* 0x020fe40000201000 */
[----:B0-----:R-:W-:Y:S02]  /*0900*/  I2FP.F32.U32 R7, R28 ;  /* 0x0000001c00077245 */ /* 0x001fe40000201000 */
[----:B------:R-:W-:Y:S02]  /*0910*/  I2FP.F32.U32 R27, R27 ;  /* 0x0000001b001b7245 */ /* 0x000fe40000201000 */
[----:B-1----:R-:W-:-:S02]  /*0920*/  I2FP.F32.U32 R4, R23 ;  /* 0x0000001700047245 */ /* 0x002fc40000201000 */
[----:B------:R-:W-:Y:S02]  /*0930*/  I2FP.F32.U32 R17, R17 ;  /* 0x0000001100117245 */ /* 0x000fe40000201000 */
[----:B------:R-:W-:Y:S02]  /*0940*/  I2FP.F32.U32 R18, R18 ;  /* 0x0000001200127245 */ /* 0x000fe40000201000 */
[----:B------:R-:W-:Y:S01]  /*0950*/  I2FP.F32.U32 R21, R21 ;  /* 0x0000001500157245 */ /* 0x000fe20000201000 */
[C---:B------:R-:W-:Y:S01]  /*0960*/  FFMA R25, R9.reuse, R25, R22 ;  /* 0x0000001909197223 */ /* 0x040fe20000000016 */
[C---:B------:R-:W-:Y:S01]  /*0970*/  FFMA R15, R9.reuse, R15, R8 ;  /* 0x0000000f090f7223 */ /* 0x040fe20000000008 */
[----:B------:R-:W-:Y:S01]  /*0980*/  FFMA R7, R9, R7, R10 ;  /* 0x0000000709077223 */ /* 0x000fe2000000000a */
[----:B------:R-:W-:Y:S01]  /*0990*/  I2FP.F32.U32 R28, R29 ;  /* 0x0000001d001c7245 */ /* 0x000fe20000201000 */
[C---:B------:R-:W-:Y:S01]  /*09a0*/  FFMA R17, R20.reuse, R17, R25 ;  /* 0x0000001114117223 */ /* 0x040fe20000000019 */
[C---:B------:R-:W-:Y:S01]  /*09b0*/  FFMA R15, R20.reuse, R18, R15 ;  /* 0x00000012140f7223 */ /* 0x040fe2000000000f */
[----:B------:R-:W-:-:S02]  /*09c0*/  FFMA R7, R20, R21, R7 ;  /* 0x0000001514077223 */ /* 0x000fc40000000007 */
[C---:B------:R-:W-:Y:S01]  /*09d0*/  FFMA R20, R2.reuse, R27, R17 ;  /* 0x0000001b02147223 */ /* 0x040fe20000000011 */
[C---:B------:R-:W-:Y:S01]  /*09e0*/  FFMA R29, R2.reuse, R4, R15 ;  /* 0x00000004021d7223 */ /* 0x040fe2000000000f */
[----:B------:R-:W-:Y:S01]  /*09f0*/  FFMA R28, R2, R28, R7 ;  /* 0x0000001c021c7223 */ /* 0x000fe20000000007 */
[----:B------:R-:W-:Y:S06]  /*0a00*/  @P0 BRA `(.L_x_2) ;  /* 0xfffffff800200947 */ /* 0x000fec000383ffff */
[----:B------:R-:W-:-:S07]  /*0a10*/  IMAD.U32 R10, RZ, RZ, UR5 ;  /* 0x00000005ff0a7e24 */ /* 0x000fce000f8e00ff */
.L_x_1:
[----:B------:R-:W-:-:S09]  /*0a20*/  UISETP.NE.AND UP1, UPT, UR7, URZ, UPT ;  /* 0x000000ff0700728c */ /* 0x000fd2000bf25270 */
[----:B------:R-:W-:Y:S05]  /*0a30*/  BRA.U !UP1, `(.L_x_3) ;  /* 0x0000000909207547 */ /* 0x000fea000b800000 */
[----:B------:R-:W-:Y:S02]  /*0a40*/  UIADD3 UR9, UPT, UPT, UR7, -0x1, URZ ;  /* 0xffffffff07097890 */ /* 0x000fe4000fffe0ff */
[----:B------:R-:W-:Y:S02]  /*0a50*/  UISETP.NE.AND UP2, UPT, UR8, URZ, UPT ;  /* 0x000000ff0800728c */ /* 0x000fe4000bf45270 */
[----:B------:R-:W-:-:S09]  /*0a60*/  UISETP.GE.U32.AND UP1, UPT, UR9, 0x3, UPT ;  /* 0x000000030900788c */ /* 0x000fd2000bf26070 */
[----:B------:R-:W-:Y:S05]  /*0a70*/  BRA.U !UP1, `(.L_x_4) ;  /* 0x0000000509107547 */ /* 0x000fea000b800000 */
[----:B------:R-:W0:Y:S01]  /*0a80*/  LDC.64 R6, c[0x0][0x380] ;  /* 0x0000e000ff067b82 */ /* 0x000e220000000a00 */
[----:B------:R-:W1:Y:S01]  /*0a90*/  LDCU UR9, c[0x0][0x388] ;  /* 0x00007100ff0977ac */ /* 0x000e620008000800 */
[----:B------:R-:W-:-:S04]  /*0aa0*/  IADD3 R17, PT, PT, R13, R10, RZ ;  /* 0x0000000a0d117210 */ /* 0x000fc80007ffe0ff */
[----:B------:R-:W-:Y:S02]  /*0ab0*/  VIMNMX R4, PT, PT, RZ, R17, !PT ;  /* 0x00000011ff047248 */ /* 0x000fe40007fe0100 */
[----:B------:R-:W2:Y:S02]  /*0ac0*/  LDC.64 R2, c[0x0][0x390] ;  /* 0x0000e400ff027b82 */ /* 0x000ea40000000a00 */
[----:B------:R-:W-:-:S05]  /*0ad0*/  VIMNMX R5, PT, PT, R4, UR6, PT ;  /* 0x0000000604057c48 */ /* 0x000fca000bfe0100 */
[----:B-1----:R-:W-:Y:S02]  /*0ae0*/  IMAD R9, R14, UR9, R5 ;  /* 0x000000090e097c24 */ /* 0x002fe4000f8e0205 */
[----:B------:R-:W-:Y:S02]  /*0af0*/  VIADD R5, R10, UR13 ;  /* 0x0000000d0a057c36 */ /* 0x000fe40008000000 */
[----:B0-----:R-:W-:-:S05]  /*0b00*/  IMAD.WIDE R8, R9, 0x3, R6 ;  /* 0x0000000309087825 */ /* 0x001fca00078e0206 */
[----:B------:R-:W3:Y:S01]  /*0b10*/  LDG.E.U8 R18, desc[UR10][R8.64] ;  /* 0x0000000a08127981 */ /* 0x000ee2000c1e1100 */
[----:B--2---:R-:W-:Y:S02]  /*0b20*/  IMAD.WIDE.U32 R4, R5, 0x4, R2 ;  /* 0x0000000405047825 */ /* 0x004fe400078e0002 */
[----:B------:R-:W0:Y:S03]  /*0b30*/  LDC.64 R2, c[0x0][0x390] ;  /* 0x0000e400ff027b82 */ /* 0x000e260000000a00 */
[----:B------:R1:W2:Y:S01]  /*0b40*/  LDG.E R15, desc[UR10][R4.64] ;  /* 0x0000000a040f7981 */ /* 0x0002a2000c1e1900 */
[C---:B------:R-:W-:Y:S02]  /*0b50*/  VIADDMNMX R19, R17.reuse, 0x1, RZ, !PT ;  /* 0x0000000111137846 */ /* 0x040fe400078001ff */
[----:B------:R-:W-:Y:S02]  /*0b60*/  VIADDMNMX R21, R17, 0x2, RZ, !PT ;  /* 0x0000000211157846 */ /* 0x000fe400078001ff */
[----:B------:R-:W-:-:S02]  /*0b70*/  VIMNMX R19, PT, PT, R19, UR6, PT ;  /* 0x0000000613137c48 */ /* 0x000fc4000bfe0100 */
[----:B------:R-:W-:Y:S02]  /*0b80*/  VIADDMNMX R17, R17, 0x3, RZ, !PT ;  /* 0x0000000311117846 */ /* 0x000fe400078001ff */
[----:B------:R-:W-:Y:S01]  /*0b90*/  IADD3 R16, P0, PT, R10, UR13, RZ ;  /* 0x0000000d0a107c10 */ /* 0x000fe2000ff1e0ff */
[C---:B------:R-:W-:Y:S01]  /*0ba0*/  IMAD R19, R14.reuse, UR9, R19 ;  /* 0x000000090e137c24 */ /* 0x040fe2000f8e0213 */
[----:B------:R-:W-:Y:S02]  /*0bb0*/  VIMNMX R21, PT, PT, R21, UR6, PT ;  /* 0x0000000615157c48 */ /* 0x000fe4000bfe0100 */
[----:B------:R-:W-:Y:S02]  /*0bc0*/  VIMNMX R25, PT, PT, R17, UR6, PT ;  /* 0x0000000611197c48 */ /* 0x000fe4000bfe0100 */
[----:B------:R-:W-:Y:S01]  /*0bd0*/  IADD3.X R17, PT, PT, RZ, RZ, RZ, P0, !PT ;  /* 0x000000ffff117210 */ /* 0x000fe200007fe4ff */
[----:B------:R-:W-:Y:S02]  /*0be0*/  IMAD R23, R14, UR9, R21 ;  /* 0x000000090e177c24 */ /* 0x000fe4000f8e0215 */
[----:B-1----:R-:W-:Y:S01]  /*0bf0*/  IMAD.WIDE R4, R19, 0x3, R6 ;  /* 0x0000000313047825 */ /* 0x002fe200078e0206 */
[----:B------:R-:W4:Y:S01]  /*0c00*/  LDG.E.U8 R21, desc[UR10][R8.64+0x2] ;  /* 0x0000020a08157981 */ /* 0x000f22000c1e1100 */
[----:B0-----:R-:W-:-:S03]  /*0c10*/  LEA R2, P0, R16, R2, 0x2 ;  /* 0x0000000210027211 */ /* 0x001fc600078010ff */
[----:B------:R-:W5:Y:S01]  /*0c20*/  LDG.E.U8 R19, desc[UR10][R8.64+0x1] ;  /* 0x0000010a08137981 */ /* 0x000f62000c1e1100 */
[----:B------:R-:W-:Y:S01]  /*0c30*/  IMAD R25, R14, UR9, R25 ;  /* 0x000000090e197c24 */ /* 0x000fe2000f8e0219 */
[----:B------:R-:W-:Y:S01]  /*0c40*/  LEA.HI.X R3, R16, R3, R17, 0x2, P0 ;  /* 0x0000000310037211 */ /* 0x000fe200000f1411 */
[--C-:B------:R-:W-:Y:S01]  /*0c50*/  IMAD.WIDE R16, R23, 0x3, R6.reuse ;  /* 0x0000000317107825 */ /* 0x100fe200078e0206 */
[----:B------:R-:W5:Y:S04]  /*0c60*/  LDG.E.U8 R22, desc[UR10][R4.64+0x1] ;  /* 0x0000010a04167981 */ /* 0x000f68000c1e1100 */
[----:B------:R-:W5:Y:S01]  /*0c70*/  LDG.E.U8 R23, desc[UR10][R4.64] ;  /* 0x0000000a04177981 */ /* 0x000f62000c1e1100 */
[----:B------:R-:W-:-:S03]  /*0c80*/  IMAD.WIDE R6, R25, 0x3, R6 ;  /* 0x0000000319067825 */ /* 0x000fc600078e0206 */
[----:B------:R2:W5:Y:S04]  /*0c90*/  LDG.E.U8 R24, desc[UR10][R4.64+0x2] ;  /* 0x0000020a04187981 */ /* 0x000568000c1e1100 */
[----:B------:R-:W5:Y:S04]  /*0ca0*/  LDG.E.U8 R26, desc[UR10][R16.64] ;  /* 0x0000000a101a7981 */ /* 0x000f68000c1e1100 */
[----:B------:R-:W5:Y:S04]  /*0cb0*/  LDG.E R25, desc[UR10][R2.64+0x4] ;  /* 0x0000040a02197981 */ /* 0x000f68000c1e1900 */
[----:B------:R-:W5:Y:S04]  /*0cc0*/  LDG.E.U8 R8, desc[UR10][R16.64+0x2] ;  /* 0x0000020a10087981 */ /* 0x000f68000c1e1100 */
[----:B------:R-:W5:Y:S04]  /*0cd0*/  LDG.E.U8 R9, desc[UR10][R6.64] ;  /* 0x0000000a06097981 */ /* 0x000f68000c1e1100 */
[----:B------:R-:W5:Y:S01]  /*0ce0*/  LDG.E.U8 R5, desc[UR10][R6.64+0x2] ;  /* 0x0000020a06057981 */ /* 0x000f62000c1e1100 */
[----:B---3--:R-:W-:-:S03]  /*0cf0*/  I2FP.F32.U32 R27, R18 ;  /* 0x00000012001b7245 */ /* 0x008fc60000201000 */
[----:B------:R-:W3:Y:S02]  /*0d00*/  LDG.E.U8 R18, desc[UR10][R16.64+0x1] ;  /* 0x0000010a10127981 */ /* 0x000ee4000c1e1100 */
[----:B--2---:R-:W-:Y:S02]  /*0d10*/  FFMA R4, R15, R27, R20 ;  /* 0x0000001b0f047223 */ /* 0x004fe40000000014 */
[----:B------:R-:W2:Y:S04]  /*0d20*/  LDG.E R27, desc[UR10][R2.64+0x8] ;  /* 0x0000080a021b7981 */ /* 0x000ea8000c1e1900 */
[----:B------:R0:W2:Y:S04]  /*0d30*/  LDG.E.U8 R20, desc[UR10][R6.64+0x1] ;  /* 0x0000010a06147981 */ /* 0x0000a8000c1e1100 */
[----:B------:R2:W2:Y:S01]  /*0d40*/  LDG.E R2, desc[UR10][R2.64+0xc] ;  /* 0x00000c0a02027981 */ /* 0x0004a2000c1e1900 */
[----:B----4-:R-:W-:-:S02]  /*0d50*/  I2FP.F32.U32 R21, R21 ;  /* 0x0000001500157245 */ /* 0x010fc40000201000 */
[----:B-----5:R-:W-:-:S03]  /*0d60*/  I2FP.F32.U32 R19, R19 ;  /* 0x0000001300137245 */ /* 0x020fc60000201000 */
[C---:B------:R-:W-:Y:S01]  /*0d70*/  FFMA R28, R15.reuse, R21, R28 ;  /* 0x000000150f1c7223 */ /* 0x040fe2000000001c */
[----:B------:R-:W-:Y:S01]  /*0d80*/  I2FP.F32.U32 R22, R22 ;  /* 0x0000001600167245 */ /* 0x000fe20000201000 */
[----:B------:R-:W-:Y:S01]  /*0d90*/  FFMA R29, R15, R19, R29 ;  /* 0x000000130f1d7223 */ /* 0x000fe2000000001d */
[----:B------:R-:W-:Y:S02]  /*0da0*/  I2FP.F32.U32 R23, R23 ;  /* 0x0000001700177245 */ /* 0x000fe40000201000 */
[----:B------:R-:W-:Y:S02]  /*0db0*/  I2FP.F32.U32 R15, R24 ;  /* 0x00000018000f7245 */ /* 0x000fe40000201000 */
[----:B------:R-:W-:Y:S01]  /*0dc0*/  I2FP.F32.U32 R26, R26 ;  /* 0x0000001a001a7245 */ /* 0x000fe20000201000 */
[C---:B------:R-:W-:Y:S01]  /*0dd0*/  FFMA R4, R25.reuse, R23, R4 ;  /* 0x0000001719047223 */ /* 0x040fe20000000004 */
[C---:B------:R-:W-:Y:S01]  /*0de0*/  FFMA R22, R25.reuse, R22, R29 ;  /* 0x0000001619167223 */ /* 0x040fe2000000001d */
[----:B------:R-:W-:Y:S01]  /*0df0*/  FFMA R28, R25, R15, R28 ;  /* 0x0000000f191c7223 */ /* 0x000fe2000000001c */
[----:B------:R-:W-:-:S02]  /*0e00*/  I2FP.F32.U32 R8, R8 ;  /* 0x0000000800087245 */ /* 0x000fc40000201000 */
[----:B------:R-:W-:Y:S02]  /*0e10*/  I2FP.F32.U32 R9, R9 ;  /* 0x0000000900097245 */ /* 0x000fe40000201000 */
[----:B0-----:R-:W-:Y:S01]  /*0e20*/  I2FP.F32.U32 R6, R5 ;  /* 0x0000000500067245 */ /* 0x001fe20000201000 */
[----:B------:R-:W-:Y:S01]  /*0e30*/  VIADD R10, R10, 0x4 ;  /* 0x000000040a0a7836 */ /* 0x000fe20000000000 */
[----:B---3--:R-:W-:Y:S01]  /*0e40*/  I2FP.F32.U32 R7, R18 ;  /* 0x0000001200077245 */ /* 0x008fe20000201000 */
[----:B--2---:R-:W-:-:S04]  /*0e50*/  FFMA R3, R27, R26, R4 ;  /* 0x0000001a1b037223 */ /* 0x004fc80000000004 */
[C---:B------:R-:W-:Y:S01]  /*0e60*/  FFMA R7, R27.reuse, R7, R22 ;  /* 0x000000071b077223 */ /* 0x040fe20000000016 */
[----:B------:R-:W-:Y:S01]  /*0e70*/  FFMA R27, R27, R8, R28 ;  /* 0x000000081b1b7223 */ /* 0x000fe2000000001c */
[----:B------:R-:W-:Y:S01]  /*0e80*/  I2FP.F32.U32 R4, R20 ;  /* 0x0000001400047245 */ /* 0x000fe20000201000 */
[----:B------:R-:W-:-:S04]  /*0e90*/  FFMA R20, R2, R9, R3 ;  /* 0x0000000902147223 */ /* 0x000fc80000000003 */
[C---:B------:R-:W-:Y:S01]  /*0ea0*/  FFMA R29, R2.reuse, R4, R7 ;  /* 0x00000004021d7223 */ /* 0x040fe20000000007 */
[----:B------:R-:W-:-:S07]  /*0eb0*/  FFMA R28, R2, R6, R27 ;  /* 0x00000006021c7223 */ /* 0x000fce000000001b */
.L_x_4:
[----:B------:R-:W-:Y:S05]  /*0ec0*/  BRA.U !UP2, `(.L_x_3) ;  /* 0x000000010afc7547 */ /* 0x000fea000b800000 */
[----:B------:R-:W-:Y:S02]  /*0ed0*/  UISETP.NE.AND UP1, UPT, UR8, 0x1, UPT ;  /* 0x000000010800788c */ /* 0x000fe4000bf25270 */
[----:B------:R-:W-:-:S07]  /*0ee0*/  ULOP3.LUT UP2, URZ, UR14, 0x1, URZ, 0xc0, !UPT ;  /* 0x000000010eff7892 */ /* 0x000fce000f84c0ff */
[----:B------:R-:W-:Y:S05]  /*0ef0*/  BRA.U !UP1, `(.L_x_5) ;  /* 0x0000000109a07547 */ /* 0x000fea000b800000 */
[----:B------:R-:W0:Y:S01]  /*0f00*/  LDC.64 R8, c[0x0][0x380] ;  /* 0x0000e000ff087b82 */ /* 0x000e220000000a00 */
[----:B------:R-:W1:Y:S01]  /*0f10*/  LDCU UR9, c[0x0][0x388] ;  /* 0x00007100ff0977ac */ /* 0x000e620008000800 */
[----:B------:R-:W-:Y:S01]  /*0f20*/  IADD3 R2, PT, PT, R13, R10, RZ ;  /* 0x0000000a0d027210 */ /* 0x000fe20007ffe0ff */
[----:B------:R-:W-:-:S03]  /*0f30*/  VIADD R17, R10, UR13 ;  /* 0x0000000d0a117c36 */ /* 0x000fc60008000000 */
[----:B------:R-:W-:Y:S02]  /*0f40*/  VIMNMX R3, PT, PT, RZ, R2, !PT ;  /* 0x00000002ff037248 */ /* 0x000fe40007fe0100 */
[----:B------:R-:W2:Y:S01]  /*0f50*/  LDC.64 R6, c[0x0][0x390] ;  /* 0x0000e400ff067b82 */ /* 0x000ea20000000a00 */
[----:B------:R-:W-:Y:S02]  /*0f60*/  VIADDMNMX R2, R2, 0x1, RZ, !PT ;  /* 0x0000000102027846 */ /* 0x000fe400078001ff */
[----:B------:R-:W-:Y:S02]  /*0f70*/  VIMNMX R3, PT, PT, R3, UR6, PT ;  /* 0x0000000603037c48 */ /* 0x000fe4000bfe0100 */
[----:B------:R-:W-:-:S03]  /*0f80*/  VIMNMX R15, PT, PT, R2, UR6, PT ;  /* 0x00000006020f7c48 */ /* 0x000fc6000bfe0100 */
[----:B------:R-:W3:Y:S01]  /*0f90*/  LDC.64 R4, c[0x0][0x390] ;  /* 0x0000e400ff047b82 */ /* 0x000ee20000000a00 */
[C---:B-1----:R-:W-:Y:S02]  /*0fa0*/  IMAD R3, R14.reuse, UR9, R3 ;  /* 0x000000090e037c24 */ /* 0x042fe4000f8e0203 */
[----:B------:R-:W-:Y:S01]  /*0fb0*/  IMAD R19, R14, UR9, R15 ;  /* 0x000000090e137c24 */ /* 0x000fe2000f8e020f */
[----:B------:R-:W-:Y:S01]  /*0fc0*/  IADD3 R15, P0, PT, R10, UR13, RZ ;  /* 0x0000000d0a0f7c10 */ /* 0x000fe2000ff1e0ff */
[----:B0-----:R-:W-:-:S03]  /*0fd0*/  IMAD.WIDE R2, R3, 0x3, R8 ;  /* 0x0000000303027825 */ /* 0x001fc600078e0208 */
[----:B------:R-:W-:Y:S01]  /*0fe0*/  IADD3.X R22, PT, PT, RZ, RZ, RZ, P0, !PT ;  /* 0x000000ffff167210 */ /* 0x000fe200007fe4ff */
[----:B------:R-:W-:Y:S01]  /*0ff0*/  IMAD.WIDE R8, R19, 0x3, R8 ;  /* 0x0000000313087825 */ /* 0x000fe200078e0208 */
[----:B------:R-:W4:Y:S03]  /*1000*/  LDG.E.U8 R16, desc[UR10][R2.64+0x1] ;  /* 0x0000010a02107981 */ /* 0x000f26000c1e1100 */
[----:B--2---:R-:W-:Y:S01]  /*1010*/  IMAD.WIDE.U32 R6, R17, 0x4, R6 ;  /* 0x0000000411067825 */ /* 0x004fe200078e0006 */
[----:B------:R-:W2:Y:S04]  /*1020*/  LDG.E.U8 R18, desc[UR10][R2.64+0x2] ;  /* 0x0000020a02127981 */ /* 0x000ea8000c1e1100 */
[----:B------:R-:W5:Y:S01]  /*1030*/  LDG.E.U8 R17, desc[UR10][R2.64] ;  /* 0x0000000a02117981 */ /* 0x000f62000c1e1100 */
[----:B---3--:R-:W-:-:S03]  /*1040*/  LEA R4, P0, R15, R4, 0x2 ;  /* 0x000000040f047211 */ /* 0x008fc600078010ff */
[----:B------:R-:W3:Y:S01]  /*1050*/  LDG.E.U8 R19, desc[UR10][R8.64+0x1] ;  /* 0x0000010a08137981 */ /* 0x000ee2000c1e1100 */
[----:B------:R-:W-:-:S03]  /*1060*/  LEA.HI.X R5, R15, R5, R22, 0x2, P0 ;  /* 0x000000050f057211 */ /* 0x000fc600000f1416 */
[----:B------:R-:W3:Y:S04]  /*1070*/  LDG.E.U8 R21, desc[UR10][R8.64+0x2] ;  /* 0x0000020a08157981 */ /* 0x000ee8000c1e1100 */
[----:B------:R-:W3:Y:S04]  /*1080*/  LDG.E.U8 R15, desc[UR10][R8.64] ;  /* 0x0000000a080f7981 */ /* 0x000ee8000c1e1100 */
[----:B------:R-:W3:Y:S04]  /*1090*/  LDG.E R7, desc[UR10][R6.64] ;  /* 0x0000000a06077981 */ /* 0x000ee8000c1e1900 */
[----:B------:R-:W3:Y:S01]  /*10a0*/  LDG.E R4, desc[UR10][R4.64+0x4] ;  /* 0x0000040a04047981 */ /* 0x000ee2000c1e1900 */
[----:B------:R-:W-:Y:S01]  /*10b0*/  VIADD R10, R10, 0x2 ;  /* 0x000000020a0a7836 */ /* 0x000fe20000000000 */
[----:B----4-:R-:W-:-:S02]  /*10c0*/  I2FP.F32.U32 R16, R16 ;  /* 0x0000001000107245 */ /* 0x010fc40000201000 */
[----:B--2---:R-:W-:Y:S02]  /*10d0*/  I2FP.F32.U32 R18, R18 ;  /* 0x0000001200127245 */ /* 0x004fe40000201000 */
[----:B-----5:R-:W-:Y:S02]  /*10e0*/  I2FP.F32.U32 R17, R17 ;  /* 0x0000001100117245 */ /* 0x020fe40000201000 */
[----:B---3--:R-:W-:Y:S02]  /*10f0*/  I2FP.F32.U32 R19, R19 ;  /* 0x0000001300137245 */ /* 0x008fe40000201000 */
[----:B------:R-:W-:Y:S02]  /*1100*/  I2FP.F32.U32 R21, R21 ;  /* 0x0000001500157245 */ /* 0x000fe40000201000 */
[----:B------:R-:W-:Y:S01]  /*1110*/  I2FP.F32.U32 R15, R15 ;  /* 0x0000000f000f7245 */ /* 0x000fe20000201000 */
[C---:B------:R-:W-:Y:S01]  /*1120*/  FFMA R17, R7.reuse, R17, R20 ;  /* 0x0000001107117223 */ /* 0x040fe20000000014 */
[C---:B------:R-:W-:Y:S01]  /*1130*/  FFMA R16, R7.reuse, R16, R29 ;  /* 0x0000001007107223 */ /* 0x040fe2000000001d */
[----:B------:R-:W-:-:S02]  /*1140*/  FFMA R18, R7, R18, R28 ;  /* 0x0000001207127223 */ /* 0x000fc4000000001c */
[C---:B------:R-:W-:Y:S01]  /*1150*/  FFMA R20, R4.reuse, R15, R17 ;  /* 0x0000000f04147223 */ /* 0x040fe20000000011 */
[C---:B------:R-:W-:Y:S01]  /*1160*/  FFMA R29, R4.reuse, R19, R16 ;  /* 0x00000013041d7223 */ /* 0x040fe20000000010 */
[----:B------:R-:W-:-:S07]  /*1170*/  FFMA R28, R4, R21, R18 ;  /* 0x00000015041c7223 */ /* 0x000fce0000000012 */
.L_x_5:
[----:B------:R-:W-:Y:S05]  /*1180*/  BRA.U !UP2, `(.L_x_3) ;  /* 0x000000010a4c7547 */ /* 0x000fea000b800000 */
[----:B------:R-:W0:Y:S01]  /*1190*/  LDC.64 R4, c[0x0][0x380] ;  /* 0x0000e000ff047b82 */ /* 0x000e220000000a00 */
[----:B------:R-:W1:Y:S01]  /*11a0*/  LDCU UR9, c[0x0][0x388] ;  /* 0x00007100ff0977ac */ /* 0x000e620008000800 */
[----:B------:R-:W-:-:S04]  /*11b0*/  VIADDMNMX R6, R13, R10, RZ, !PT ;  /* 0x0000000a0d067246 */ /* 0x000fc800078001ff */
[----:B------:R-:W-:Y:S02]  /*11c0*/  VIMNMX R7, PT, PT, R6, UR6, PT ;  /* 0x0000000606077c48 */ /* 0x000fe4000bfe0100 */
[----:B------:R-:W2:Y:S03]  /*11d0*/  LDC.64 R2, c[0x0][0x390] ;  /* 0x0000e400ff027b82 */ /* 0x000ea60000000a00 */
[----:B-1----:R-:W-:Y:S01]  /*11e0*/  IMAD R9, R14, UR9, R7 ;  /* 0x000000090e097c24 */ /* 0x002fe2000f8e0207 */
[----:B------:R-:W-:-:S03]  /*11f0*/  IADD3 R7, PT, PT, R10, UR13, RZ ;  /* 0x0000000d0a077c10 */ /* 0x000fc6000fffe0ff */
[----:B0-----:R-:W-:-:S05]  /*1200*/  IMAD.WIDE R4, R9, 0x3, R4 ;  /* 0x0000000309047825 */ /* 0x001fca00078e0204 */
[----:B------:R-:W3:Y:S01]  /*1210*/  LDG.E.U8 R6, desc[UR10][R4.64] ;  /* 0x0000000a04067981 */ /* 0x000ee2000c1e1100 */
[----:B--2---:R-:W-:-:S03]  /*1220*/  IMAD.WIDE.U32 R2, R7, 0x4, R2 ;  /* 0x0000000407027825 */ /* 0x004fc600078e0002 */
[----:B------:R-:W2:Y:S04]  /*1230*/  LDG.E.U8 R8, desc[UR10][R4.64+0x2] ;  /* 0x0000020a04087981 */ /* 0x000ea8000c1e1100 */
[----:B------:R-:W4:Y:S04]  /*1240*/  LDG.E.U8 R7, desc[UR10][R4.64+0x1] ;  /* 0x0000010a04077981 */ /* 0x000f28000c1e1100 */
[----:B------:R-:W5:Y:S01]  /*1250*/  LDG.E R3, desc[UR10][R2.64] ;  /* 0x0000000a02037981 */ /* 0x000f62000c1e1900 */
[----:B---3--:R-:W-:Y:S02]  /*1260*/  I2FP.F32.U32 R6, R6 ;  /* 0x0000000600067245 */ /* 0x008fe40000201000 */
[----:B----4-:R-:W-:-:S02]  /*1270*/  I2FP.F32.U32 R10, R7 ;  /* 0x00000007000a7245 */ /* 0x010fc40000201000 */
[----:B--2---:R-:W-:Y:S01]  /*1280*/  I2FP.F32.U32 R7, R8 ;  /* 0x0000000800077245 */ /* 0x004fe20000201000 */
[C---:B-----5:R-:W-:Y:S02]  /*1290*/  FFMA R20, R3.reuse, R6, R20 ;  /* 0x0000000603147223 */ /* 0x060fe40000000014 */
[C---:B------:R-:W-:Y:S02]  /*12a0*/  FFMA R29, R3.reuse, R10, R29 ;  /* 0x0000000a031d7223 */ /* 0x040fe4000000001d */
[----:B------:R-:W-:-:S07]  /*12b0*/  FFMA R28, R3, R7, R28 ;  /* 0x00000007031c7223 */ /* 0x000fce000000001c */
.L_x_3:
[----:B------:R-:W-:Y:S05]  /*12c0*/  BRA.U UP0, `(.L_x_6) ;  /* 0xffffffed00c07547 */ /* 0x000fea000b83ffff */
.L_x_0:
[----:B------:R-:W0:Y:S01]  /*12d0*/  LDC.64 R2, c[0x0][0x3a0] ;  /* 0x0000e800ff027b82 */ /* 0x000e220000000a00 */
[----:B------:R-:W1:Y:S01]  /*12e0*/  LDCU UR4, c[0x0][0x388] ;  /* 0x00007100ff0477ac */ /* 0x000e620008000800 */
[----:B------:R-:W2:Y:S08]  /*12f0*/  F2I.U32.TRUNC.NTZ R5, R20 ;  /* 0x0000001400057305 */ /* 0x000eb0000020f000 */
[----:B------:R-:W3:Y:S08]  /*1300*/  F2I.U32.TRUNC.NTZ R29, R29 ;  /* 0x0000001d001d7305 */ /* 0x000ef0000020f000 */
[----:B------:R-:W4:Y:S01]  /*1310*/  F2I.U32.TRUNC.NTZ R7, R28 ;  /* 0x0000001c00077305 */ /* 0x000f22000020f000 */
[----:B-1----:R-:W-:-:S04]  /*1320*/  IMAD R11, R0, UR4, R11 ;  /* 0x00000004000b7c24 */ /* 0x002fc8000f8e020b */
[----:B0-----:R-:W-:-:S05]  /*1330*/  IMAD.WIDE R2, R11, 0x3, R2 ;  /* 0x000000030b027825 */ /* 0x001fca00078e0202 */
[----:B--2---:R-:W-:Y:S04]  /*1340*/  STG.E.U8 desc[UR10][R2.64], R5 ;  /* 0x0000000502007986 */ /* 0x004fe8000c10110a */
[----:B---3--:R-:W-:Y:S04]  /*1350*/  STG.E.U8 desc[UR10][R2.64+0x1], R29 ;  /* 0x0000011d02007986 */ /* 0x008fe8000c10110a */
[----:B----4-:R-:W-:Y:S01]  /*1360*/  STG.E.U8 desc[UR10][R2.64+0x2], R7 ;  /* 0x0000020702007986 */ /* 0x010fe2000c10110a */
[----:B------:R-:W-:Y:S05]  /*1370*/  EXIT ;  /* 0x000000000000794d */ /* 0x000fea0003800000 */
.L_x_7:
[----:B------:R-:W-:-:S00]  /*1380*/  BRA `(.L_x_7) ;  /* 0xfffffffc00fc7947 */ /* 0x000fc0000383ffff */
[----:B------:R-:W-:-:S00]  /*1390*/  NOP ;  /* 0x0000000000007918 */ /* 0x000fc00000000000 */
        /* <DEDUP_REMOVED lines=14> */
.L_x_8:


//--------------------- .nv.shared.reserved.0     --------------------------
	.section	.nv.shared.reserved.0,"aw",@nobits
	.weak		__nv_reservedSMEM_offset_0_alias
	.size		__nv_reservedSMEM_offset_0_alias, 0, 64
	.other		__nv_reservedSMEM_offset_0_alias,@"STO_CUDA_RESERVED_SHARED STV_DEFAULT"
__nv_reservedSMEM_offset_0_alias:
	.zero		0
	.zero		64


//--------------------- .nv.constant0._Z13blurImgKernelP6uchar3iiPfiS0_ --------------------------
	.section	.nv.constant0._Z13blurImgKernelP6uchar3iiPfiS0_,"a",@progbits
	.sectionflags	@""
	.align	4
.nv.constant0._Z13blurImgKernelP6uchar3iiPfiS0_:
	.zero		936


//--------------------- SYMBOLS --------------------------

	.type		.nv.reservedSmem.offset0,@object
	.size		.nv.reservedSmem.offset0,0x4
